//
// Generated by NVIDIA NVVM Compiler
//
// Compiler Build ID: CL-36424714
// Cuda compilation tools, release 13.0, V13.0.88
// Based on NVVM 20.0.0
//

.version 9.0
.target sm_100
.address_size 64

	// .globl	_Z15matrixMulKernelPKfS0_Pfm

.visible .entry _Z15matrixMulKernelPKfS0_Pfm(
	.param .u64 .ptr .align 1 _Z15matrixMulKernelPKfS0_Pfm_param_0,
	.param .u64 .ptr .align 1 _Z15matrixMulKernelPKfS0_Pfm_param_1,
	.param .u64 .ptr .align 1 _Z15matrixMulKernelPKfS0_Pfm_param_2,
	.param .u64 _Z15matrixMulKernelPKfS0_Pfm_param_3
)
{
	.reg .pred 	%p<10>;
	.reg .b32 	%r<9>;
	.reg .b32 	%f<67>;
	.reg .b64 	%rd<76>;

	ld.param.u64 	%rd26, [_Z15matrixMulKernelPKfS0_Pfm_param_0];
	ld.param.u64 	%rd27, [_Z15matrixMulKernelPKfS0_Pfm_param_1];
	ld.param.u64 	%rd24, [_Z15matrixMulKernelPKfS0_Pfm_param_2];
	ld.param.u64 	%rd25, [_Z15matrixMulKernelPKfS0_Pfm_param_3];
	cvta.to.global.u64 	%rd1, %rd27;
	cvta.to.global.u64 	%rd2, %rd26;
	mov.u32 	%r1, %ctaid.y;
	mov.u32 	%r2, %ntid.y;
	mov.u32 	%r3, %tid.y;
	mad.lo.s32 	%r4, %r1, %r2, %r3;
	cvt.u64.u32 	%rd3, %r4;
	mov.u32 	%r5, %ctaid.x;
	mov.u32 	%r6, %ntid.x;
	mov.u32 	%r7, %tid.x;
	mad.lo.s32 	%r8, %r5, %r6, %r7;
	cvt.u64.u32 	%rd4, %r8;
	max.u64 	%rd28, %rd3, %rd4;
	setp.ge.u64 	%p1, %rd28, %rd25;
	@%p1 bra 	$L__BB0_13;
	mul.lo.s64 	%rd5, %rd25, %rd3;
	add.s64 	%rd30, %rd25, -1;
	and.b64  	%rd6, %rd25, 7;
	setp.lt.u64 	%p2, %rd30, 7;
	mov.f32 	%f66, 0f00000000;
	mov.b64 	%rd74, 0;
	@%p2 bra 	$L__BB0_4;
	and.b64  	%rd74, %rd25, -8;
	shl.b64 	%rd31, %rd4, 2;
	add.s64 	%rd71, %rd1, %rd31;
	shl.b64 	%rd9, %rd25, 5;
	shl.b64 	%rd32, %rd5, 2;
	add.s64 	%rd33, %rd32, %rd2;
	add.s64 	%rd70, %rd33, 16;
	shl.b64 	%rd11, %rd25, 2;
	mov.f32 	%f66, 0f00000000;
	mov.u64 	%rd72, %rd74;
$L__BB0_3:
	.pragma "nounroll";
	ld.global.f32 	%f16, [%rd70+-16];
	ld.global.f32 	%f17, [%rd71];
	fma.rn.f32 	%f18, %f16, %f17, %f66;
	ld.global.f32 	%f19, [%rd70+-12];
	add.s64 	%rd34, %rd71, %rd11;
	ld.global.f32 	%f20, [%rd34];
	fma.rn.f32 	%f21, %f19, %f20, %f18;
	ld.global.f32 	%f22, [%rd70+-8];
	add.s64 	%rd35, %rd34, %rd11;
	ld.global.f32 	%f23, [%rd35];
	fma.rn.f32 	%f24, %f22, %f23, %f21;
	ld.global.f32 	%f25, [%rd70+-4];
	add.s64 	%rd36, %rd35, %rd11;
	ld.global.f32 	%f26, [%rd36];
	fma.rn.f32 	%f27, %f25, %f26, %f24;
	ld.global.f32 	%f28, [%rd70];
	add.s64 	%rd37, %rd36, %rd11;
	ld.global.f32 	%f29, [%rd37];
	fma.rn.f32 	%f30, %f28, %f29, %f27;
	ld.global.f32 	%f31, [%rd70+4];
	add.s64 	%rd38, %rd37, %rd11;
	ld.global.f32 	%f32, [%rd38];
	fma.rn.f32 	%f33, %f31, %f32, %f30;
	ld.global.f32 	%f34, [%rd70+8];
	add.s64 	%rd39, %rd38, %rd11;
	ld.global.f32 	%f35, [%rd39];
	fma.rn.f32 	%f36, %f34, %f35, %f33;
	ld.global.f32 	%f37, [%rd70+12];
	add.s64 	%rd40, %rd39, %rd11;
	ld.global.f32 	%f38, [%rd40];
	fma.rn.f32 	%f66, %f37, %f38, %f36;
	add.s64 	%rd72, %rd72, -8;
	add.s64 	%rd71, %rd71, %rd9;
	add.s64 	%rd70, %rd70, 32;
	setp.ne.s64 	%p3, %rd72, 0;
	@%p3 bra 	$L__BB0_3;
$L__BB0_4:
	setp.eq.s64 	%p4, %rd6, 0;
	@%p4 bra 	$L__BB0_12;
	and.b64  	%rd19, %rd25, 3;
	setp.lt.u64 	%p5, %rd6, 4;
	@%p5 bra 	$L__BB0_7;
	add.s64 	%rd41, %rd74, %rd5;
	shl.b64 	%rd42, %rd41, 2;
	add.s64 	%rd43, %rd2, %rd42;
	ld.global.f32 	%f40, [%rd43];
	mad.lo.s64 	%rd44, %rd74, %rd25, %rd4;
	shl.b64 	%rd45, %rd44, 2;
	add.s64 	%rd46, %rd1, %rd45;
	ld.global.f32 	%f41, [%rd46];
	fma.rn.f32 	%f42, %f40, %f41, %f66;
	ld.global.f32 	%f43, [%rd43+4];
	shl.b64 	%rd47, %rd25, 2;
	add.s64 	%rd48, %rd46, %rd47;
	ld.global.f32 	%f44, [%rd48];
	fma.rn.f32 	%f45, %f43, %f44, %f42;
	ld.global.f32 	%f46, [%rd43+8];
	add.s64 	%rd49, %rd48, %rd47;
	ld.global.f32 	%f47, [%rd49];
	fma.rn.f32 	%f48, %f46, %f47, %f45;
	ld.global.f32 	%f49, [%rd43+12];
	add.s64 	%rd50, %rd49, %rd47;
	ld.global.f32 	%f50, [%rd50];
	fma.rn.f32 	%f66, %f49, %f50, %f48;
	add.s64 	%rd74, %rd74, 4;
$L__BB0_7:
	setp.eq.s64 	%p6, %rd19, 0;
	@%p6 bra 	$L__BB0_12;
	setp.eq.s64 	%p7, %rd19, 1;
	@%p7 bra 	$L__BB0_10;
	add.s64 	%rd51, %rd74, %rd5;
	shl.b64 	%rd52, %rd51, 2;
	add.s64 	%rd53, %rd2, %rd52;
	ld.global.f32 	%f52, [%rd53];
	mad.lo.s64 	%rd54, %rd74, %rd25, %rd4;
	shl.b64 	%rd55, %rd54, 2;
	add.s64 	%rd56, %rd1, %rd55;
	ld.global.f32 	%f53, [%rd56];
	fma.rn.f32 	%f54, %f52, %f53, %f66;
	ld.global.f32 	%f55, [%rd53+4];
	shl.b64 	%rd57, %rd25, 2;
	add.s64 	%rd58, %rd56, %rd57;
	ld.global.f32 	%f56, [%rd58];
	fma.rn.f32 	%f66, %f55, %f56, %f54;
	add.s64 	%rd74, %rd74, 2;
$L__BB0_10:
	and.b64  	%rd59, %rd25, 1;
	setp.eq.b64 	%p8, %rd59, 1;
	not.pred 	%p9, %p8;
	@%p9 bra 	$L__BB0_12;
	add.s64 	%rd60, %rd74, %rd5;
	shl.b64 	%rd61, %rd60, 2;
	add.s64 	%rd62, %rd2, %rd61;
	ld.global.f32 	%f57, [%rd62];
	mad.lo.s64 	%rd63, %rd74, %rd25, %rd4;
	shl.b64 	%rd64, %rd63, 2;
	add.s64 	%rd65, %rd1, %rd64;
	ld.global.f32 	%f58, [%rd65];
	fma.rn.f32 	%f66, %f57, %f58, %f66;
$L__BB0_12:
	add.s64 	%rd66, %rd5, %rd4;
	cvta.to.global.u64 	%rd67, %rd24;
	shl.b64 	%rd68, %rd66, 2;
	add.s64 	%rd69, %rd67, %rd68;
	st.global.f32 	[%rd69], %f66;
$L__BB0_13:
	ret;

}


// ===== COMPILED SASS (sm_100) =====

	.target	sm_100

	.elftype	@"ET_EXEC"


//--------------------- .note.nv.tkinfo           --------------------------
	.section	.note.nv.tkinfo,"",@"SHT_NOTE"
	.sectionflags	@"SHF_NOTE_NV_TKINFO"
	.tkinfo
        /*0018*/ 	.word	0x00000002
        /*0030*/ 	.string	""
        /*0030*/ 	.string	"ptxas"
        /*0030*/ 	.string	"Cuda compilation tools, release 13.0, V13.0.88"
        /*0030*/ 	.string	"Build cuda_13.0.r13.0/compiler.36424714_0"
        /*0030*/ 	.string	"-arch sm_100 -m 64 "



//--------------------- .note.nv.cuinfo           --------------------------
	.section	.note.nv.cuinfo,"",@"SHT_NOTE"
	.sectionflags	@"SHF_NOTE_NV_CUINFO"
        /*0018*/ 	.short	0x0002
        /*001a*/ 	.short	0x0064
        /*001c*/ 	.short	0x0082
	.zero		2


//--------------------- .nv.info                  --------------------------
	.section	.nv.info,"",@"SHT_CUDA_INFO"
	.align	4


	//----- nvinfo : EIATTR_REGCOUNT
	.align		4
        /*0000*/ 	.byte	0x04, 0x2f
        /*0002*/ 	.short	(.L_1 - .L_0)
	.align		4
.L_0:
        /*0004*/ 	.word	index@(_Z15matrixMulKernelPKfS0_Pfm)
        /*0008*/ 	.word	0x00000020


	//----- nvinfo : EIATTR_FRAME_SIZE
	.align		4
.L_1:
        /*000c*/ 	.byte	0x04, 0x11
        /*000e*/ 	.short	(.L_3 - .L_2)
	.align		4
.L_2:
        /*0010*/ 	.word	index@(_Z15matrixMulKernelPKfS0_Pfm)
        /*0014*/ 	.word	0x00000000


	//----- nvinfo : EIATTR_MIN_STACK_SIZE
	.align		4
.L_3:
        /*0018*/ 	.byte	0x04, 0x12
        /*001a*/ 	.short	(.L_5 - .L_4)
	.align		4
.L_4:
        /*001c*/ 	.word	index@(_Z15matrixMulKernelPKfS0_Pfm)
        /*0020*/ 	.word	0x00000000
.L_5:


//--------------------- .nv.compat                --------------------------
	.section	.nv.compat,"",@"SHT_CUDA_COMPAT_INFO"
	.align	4
        /*0000*/ 	.byte	0x02, 0x09, 0x00, 0x00, 0x02, 0x02, 0x01, 0x00, 0x02, 0x05, 0x05, 0x00, 0x03, 0x07, 0x01, 0x01
        /*0010*/ 	.byte	0x02, 0x03, 0x00, 0x00, 0x02, 0x06, 0x01, 0x00, 0x04, 0x0b, 0x08, 0x00, 0x09, 0x00, 0x00, 0x00
        /*0020*/ 	.byte	0x00, 0x00, 0x00, 0x00


//--------------------- .nv.info._Z15matrixMulKernelPKfS0_Pfm --------------------------
	.section	.nv.info._Z15matrixMulKernelPKfS0_Pfm,"",@"SHT_CUDA_INFO"
	.sectionflags	@""
	.align	4


	//----- nvinfo : EIATTR_CUDA_API_VERSION
	.align		4
        /*0000*/ 	.byte	0x04, 0x37
        /*0002*/ 	.short	(.L_7 - .L_6)
.L_6:
        /*0004*/ 	.word	0x00000082


	//----- nvinfo : EIATTR_KPARAM_INFO
	.align		4
.L_7:
        /*0008*/ 	.byte	0x04, 0x17
        /*000a*/ 	.short	(.L_9 - .L_8)
.L_8:
        /*000c*/ 	.word	0x00000000
        /*0010*/ 	.short	0x0003
        /*0012*/ 	.short	0x0018
        /*0014*/ 	.byte	0x00, 0xf0, 0x21, 0x00


	//----- nvinfo : EIATTR_KPARAM_INFO
	.align		4
.L_9:
        /*0018*/ 	.byte	0x04, 0x17
        /*001a*/ 	.short	(.L_11 - .L_10)
.L_10:
        /*001c*/ 	.word	0x00000000
        /*0020*/ 	.short	0x0002
        /*0022*/ 	.short	0x0010
        /*0024*/ 	.byte	0x00, 0xf5, 0x21, 0x00


	//----- nvinfo : EIATTR_KPARAM_INFO
	.align		4
.L_11:
        /*0028*/ 	.byte	0x04, 0x17
        /*002a*/ 	.short	(.L_13 - .L_12)
.L_12:
        /*002c*/ 	.word	0x00000000
        /*0030*/ 	.short	0x0001
        /*0032*/ 	.short	0x0008
        /*0034*/ 	.byte	0x00, 0xf5, 0x21, 0x00


	//----- nvinfo : EIATTR_KPARAM_INFO
	.align		4
.L_13:
        /*0038*/ 	.byte	0x04, 0x17
        /*003a*/ 	.short	(.L_15 - .L_14)
.L_14:
        /*003c*/ 	.word	0x00000000
        /*0040*/ 	.short	0x0000
        /*0042*/ 	.short	0x0000
        /*0044*/ 	.byte	0x00, 0xf5, 0x21, 0x00


	//----- nvinfo : EIATTR_SPARSE_MMA_MASK
	.align		4
.L_15:
        /*0048*/ 	.byte	0x03, 0x50
        /*004a*/ 	.short	0x0000


	//----- nvinfo : EIATTR_MAXREG_COUNT
	.align		4
        /*004c*/ 	.byte	0x03, 0x1b
        /*004e*/ 	.short	0x00ff


	//----- nvinfo : EIATTR_MERCURY_ISA_VERSION
	.align		4
        /*0050*/ 	.byte	0x03, 0x5f
        /*0052*/ 	.short	0x0101


	//----- nvinfo : EIATTR_VRC_CTA_INIT_COUNT
	.align		4
        /*0054*/ 	.byte	0x02, 0x4a
	.zero		1
	.zero		1


	//----- nvinfo : EIATTR_EXIT_INSTR_OFFSETS
	.align		4
        /*0058*/ 	.byte	0x04, 0x1c
        /*005a*/ 	.short	(.L_17 - .L_16)


	//   ....[0]....
.L_16:
        /*005c*/ 	.word	0x000000f0


	//   ....[1]....
        /*0060*/ 	.word	0x00000bf0


	//----- nvinfo : EIATTR_CBANK_PARAM_SIZE
	.align		4
.L_17:
        /*0064*/ 	.byte	0x03, 0x19
        /*0066*/ 	.short	0x0020


	//----- nvinfo : EIATTR_PARAM_CBANK
	.align		4
        /*0068*/ 	.byte	0x04, 0x0a
        /*006a*/ 	.short	(.L_19 - .L_18)
	.align		4
.L_18:
        /*006c*/ 	.word	index@(.nv.constant0._Z15matrixMulKernelPKfS0_Pfm)
        /*0070*/ 	.short	0x0380
        /*0072*/ 	.short	0x0020


	//----- nvinfo : EIATTR_SW_WAR
	.align		4
.L_19:
        /*0074*/ 	.byte	0x04, 0x36
        /*0076*/ 	.short	(.L_21 - .L_20)
.L_20:
        /*0078*/ 	.word	0x00000008
.L_21:


//--------------------- .nv.callgraph             --------------------------
	.section	.nv.callgraph,"",@"SHT_CUDA_CALLGRAPH"
	.align	4
	.sectionentsize	8
	.align		4
        /*0000*/ 	.word	0x00000000
	.align		4
        /*0004*/ 	.word	0xffffffff
	.align		4
        /*0008*/ 	.word	0x00000000
	.align		4
        /*000c*/ 	.word	0xfffffffe
	.align		4
        /*0010*/ 	.word	0x00000000
	.align		4
        /*0014*/ 	.word	0xfffffffd
	.align		4
        /*0018*/ 	.word	0x00000000
	.align		4
        /*001c*/ 	.word	0xfffffffc


//--------------------- .text._Z15matrixMulKernelPKfS0_Pfm --------------------------
	.section	.text._Z15matrixMulKernelPKfS0_Pfm,"ax",@progbits
	.align	128
        .global         _Z15matrixMulKernelPKfS0_Pfm
        .type           _Z15matrixMulKernelPKfS0_Pfm,@function
        .size           _Z15matrixMulKernelPKfS0_Pfm,(.L_x_6 - _Z15matrixMulKernelPKfS0_Pfm)
        .other          _Z15matrixMulKernelPKfS0_Pfm,@"STO_CUDA_ENTRY STV_DEFAULT"
_Z15matrixMulKernelPKfS0_Pfm:
.text._Z15matrixMulKernelPKfS0_Pfm:
[----:B------:R-:W-:Y:S01]  /*0000*/  LDC R1, c[0x0][0x37c] ;  /* 0x0000df00ff017b82 */ /* 0x000fe20000000800 */
[----:B------:R-:W0:Y:S07]  /*0010*/  S2R R0, SR_TID.Y ;  /* 0x0000000000007919 */ /* 0x000e2e0000002200 */
[----:B------:R-:W0:Y:S01]  /*0020*/  LDC R3, c[0x0][0x364] ;  /* 0x0000d900ff037b82 */ /* 0x000e220000000800 */
[----:B------:R-:W1:Y:S07]  /*0030*/  S2R R15, SR_TID.X ;  /* 0x00000000000f7919 */ /* 0x000e6e0000002100 */
[----:B------:R-:W0:Y:S08]  /*0040*/  S2UR UR4, SR_CTAID.Y ;  /* 0x00000000000479c3 */ /* 0x000e300000002600 */
[----:B------:R-:W1:Y:S08]  /*0050*/  S2UR UR5, SR_CTAID.X ;  /* 0x00000000000579c3 */ /* 0x000e700000002500 */
[----:B------:R-:W1:Y:S08]  /*0060*/  LDC R14, c[0x0][0x360] ;  /* 0x0000d800ff0e7b82 */ /* 0x000e700000000800 */
[----:B------:R-:W2:Y:S01]  /*0070*/  LDC.64 R16, c[0x0][0x398] ;  /* 0x0000e600ff107b82 */ /* 0x000ea20000000a00 */
[----:B0-----:R-:W-:-:S02]  /*0080*/  IMAD R3, R3, UR4, R0 ;  /* 0x0000000403037c24 */ /* 0x001fc4000f8e0200 */
[----:B-1----:R-:W-:-:S05]  /*0090*/  IMAD R14, R14, UR5, R15 ;  /* 0x000000050e0e7c24 */ /* 0x002fca000f8e020f */
[----:B------:R-:W-:-:S04]  /*00a0*/  ISETP.GT.U32.AND P0, PT, R3, R14, PT ;  /* 0x0000000e0300720c */ /* 0x000fc80003f04070 */
[----:B------:R-:W-:-:S04]  /*00b0*/  ISETP.GT.U32.AND.EX P0, PT, RZ, RZ, PT, P0 ;  /* 0x000000ffff00720c */ /* 0x000fc80003f04100 */
[----:B------:R-:W-:-:S04]  /*00c0*/  SEL R5, R3, R14, P0 ;  /* 0x0000000e03057207 */ /* 0x000fc80000000000 */
[----:B--2---:R-:W-:-:S04]  /*00d0*/  ISETP.GE.U32.AND P0, PT, R5, R16, PT ;  /* 0x000000100500720c */ /* 0x004fc80003f06070 */
[----:B------:R-:W-:-:S13]  /*00e0*/  ISETP.GE.U32.AND.EX P0, PT, RZ, R17, PT, P0 ;  /* 0x00000011ff00720c */ /* 0x000fda0003f06100 */
[----:B------:R-:W-:Y:S05]  /*00f0*/  @P0 EXIT ;  /* 0x000000000000094d */ /* 0x000fea0003800000 */
[C---:B------:R-:W-:Y:S01]  /*0100*/  IADD3 R2, P0, PT, R16.reuse, -0x1, RZ ;  /* 0xffffffff10027810 */ /* 0x040fe20007f1e0ff */
[----:B------:R-:W-:Y:S01]  /*0110*/  IMAD.WIDE.U32 R12, R3, R16, RZ ;  /* 0x00000010030c7225 */ /* 0x000fe200078e00ff */
[----:B------:R-:W-:Y:S01]  /*0120*/  LOP3.LUT R0, R16, 0x7, RZ, 0xc0, !PT ;  /* 0x0000000710007812 */ /* 0x000fe200078ec0ff */
[----:B------:R-:W0:Y:S01]  /*0130*/  LDCU.64 UR4, c[0x0][0x358] ;  /* 0x00006b00ff0477ac */ /* 0x000e220008000a00 */
[----:B------:R-:W-:Y:S01]  /*0140*/  ISETP.GE.U32.AND P1, PT, R2, 0x7, PT ;  /* 0x000000070200780c */ /* 0x000fe20003f26070 */
[----:B------:R-:W-:Y:S01]  /*0150*/  IMAD.MOV.U32 R29, RZ, RZ, RZ ;  /* 0x000000ffff1d7224 */ /* 0x000fe200078e00ff */
[----:B------:R-:W-:Y:S01]  /*0160*/  IADD3.X R2, PT, PT, R17, -0x1, RZ, P0, !PT ;  /* 0xffffffff11027810 */ /* 0x000fe200007fe4ff */
[----:B------:R-:W-:Y:S01]  /*0170*/  IMAD.MOV.U32 R5, RZ, RZ, RZ ;  /* 0x000000ffff057224 */ /* 0x000fe200078e00ff */
[----:B------:R-:W-:Y:S01]  /*0180*/  ISETP.NE.U32.AND P0, PT, R0, RZ, PT ;  /* 0x000000ff0000720c */ /* 0x000fe20003f05070 */
[----:B------:R-:W-:Y:S01]  /*0190*/  IMAD R4, R3, R17, R13 ;  /* 0x0000001103047224 */ /* 0x000fe200078e020d */
[----:B------:R-:W-:Y:S01]  /*01a0*/  ISETP.GE.U32.AND.EX P1, PT, R2, RZ, PT, P1 ;  /* 0x000000ff0200720c */ /* 0x000fe20003f26110 */
[----:B------:R-:W-:Y:S01]  /*01b0*/  IMAD.MOV.U32 R2, RZ, RZ, RZ ;  /* 0x000000ffff027224 */ /* 0x000fe200078e00ff */
[----:B------:R-:W-:-:S11]  /*01c0*/  ISETP.NE.AND.EX P0, PT, RZ, RZ, PT, P0 ;  /* 0x000000ffff00720c */ /* 0x000fd60003f05300 */
[----:B0-----:R-:W-:Y:S05]  /*01d0*/  @!P1 BRA `(.L_x_0) ;  /* 0x00000004000c9947 */ /* 0x001fea0003800000 */
[----:B------:R-:W0:Y:S01]  /*01e0*/  LDCU.128 UR8, c[0x0][0x380] ;  /* 0x00007000ff0877ac */ /* 0x000e220008000c00 */
[----:B------:R-:W1:Y:S01]  /*01f0*/  LDC R5, c[0x0][0x39c] ;  /* 0x0000e700ff057b82 */ /* 0x000e620000000800 */
[C---:B------:R-:W-:Y:S01]  /*0200*/  LOP3.LUT R2, R16.reuse, 0xfffffff8, RZ, 0xc0, !PT ;  /* 0xfffffff810027812 */ /* 0x040fe200078ec0ff */
[----:B------:R-:W-:Y:S01]  /*0210*/  IMAD.SHL.U32 R7, R17, 0x4, RZ ;  /* 0x0000000411077824 */ /* 0x000fe200078e00ff */
[C---:B------:R-:W-:Y:S01]  /*0220*/  SHF.L.U64.HI R8, R16.reuse, 0x5, R17 ;  /* 0x0000000510087819 */ /* 0x040fe20000010211 */
[----:B------:R-:W-:-:S04]  /*0230*/  IMAD.WIDE.U32 R10, R16, 0x4, RZ ;  /* 0x00000004100a7825 */ /* 0x000fc800078e00ff */
[----:B------:R-:W-:Y:S02]  /*0240*/  IMAD.MOV.U32 R29, RZ, RZ, RZ ;  /* 0x000000ffff1d7224 */ /* 0x000fe400078e00ff */
[----:B------:R-:W-:Y:S02]  /*0250*/  IMAD.IADD R7, R11, 0x1, R7 ;  /* 0x000000010b077824 */ /* 0x000fe400078e0207 */
[----:B------:R-:W-:Y:S01]  /*0260*/  IMAD.MOV.U32 R28, RZ, RZ, R2 ;  /* 0x000000ffff1c7224 */ /* 0x000fe200078e0002 */
[----:B0-----:R-:W-:Y:S02]  /*0270*/  LEA R6, P1, R14, UR10, 0x2 ;  /* 0x0000000a0e067c11 */ /* 0x001fe4000f8210ff */
[----:B------:R-:W-:Y:S02]  /*0280*/  LEA R20, P2, R12, UR8, 0x2 ;  /* 0x000000080c147c11 */ /* 0x000fe4000f8410ff */
[----:B------:R-:W-:Y:S02]  /*0290*/  LEA.HI.X R3, R14, UR11, RZ, 0x2, P1 ;  /* 0x0000000b0e037c11 */ /* 0x000fe400088f14ff */
[----:B------:R-:W-:Y:S01]  /*02a0*/  LEA.HI.X R21, R12, UR9, R4, 0x2, P2 ;  /* 0x000000090c157c11 */ /* 0x000fe200090f1404 */
[----:B-1----:R-:W-:Y:S01]  /*02b0*/  IMAD.MOV.U32 R9, RZ, RZ, R5 ;  /* 0x000000ffff097224 */ /* 0x002fe200078e0005 */
[----:B------:R-:W-:-:S05]  /*02c0*/  IADD3 R20, P1, PT, R20, 0x10, RZ ;  /* 0x0000001014147810 */ /* 0x000fca0007f3e0ff */
[----:B------:R-:W-:-:S08]  /*02d0*/  IMAD.X R21, RZ, RZ, R21, P1 ;  /* 0x000000ffff157224 */ /* 0x000fd000008e0615 */
.L_x_1:
[----:B------:R-:W-:Y:S02]  /*02e0*/  IMAD.MOV.U32 R25, RZ, RZ, R3 ;  /* 0x000000ffff197224 */ /* 0x000fe400078e0003 */
[----:B------:R-:W-:Y:S02]  /*02f0*/  IMAD.MOV.U32 R24, RZ, RZ, R6 ;  /* 0x000000ffff187224 */ /* 0x000fe400078e0006 */
[----:B------:R-:W-:Y:S02]  /*0300*/  IMAD.MOV.U32 R18, RZ, RZ, R20 ;  /* 0x000000ffff127224 */ /* 0x000fe400078e0014 */
[----:B------:R-:W-:Y:S01]  /*0310*/  IMAD.MOV.U32 R19, RZ, RZ, R21 ;  /* 0x000000ffff137224 */ /* 0x000fe200078e0015 */
[----:B------:R-:W2:Y:S01]  /*0320*/  LDG.E R25, desc[UR4][R24.64] ;  /* 0x0000000418197981 */ /* 0x000ea2000c1e1900 */
[----:B------:R-:W-:-:S03]  /*0330*/  IADD3 R22, P1, PT, R6, R10, RZ ;  /* 0x0000000a06167210 */ /* 0x000fc60007f3e0ff */
[----:B------:R-:W3:Y:S04]  /*0340*/  LDG.E R27, desc[UR4][R18.64+-0xc] ;  /* 0xfffff404121b7981 */ /* 0x000ee8000c1e1900 */
[----:B------:R-:W2:Y:S01]  /*0350*/  LDG.E R24, desc[UR4][R18.64+-0x10] ;  /* 0xfffff00412187981 */ /* 0x000ea2000c1e1900 */
[----:B------:R-:W-:Y:S01]  /*0360*/  IMAD.X R23, R3, 0x1, R7, P1 ;  /* 0x0000000103177824 */ /* 0x000fe200008e0607 */
[----:B------:R-:W-:-:S04]  /*0370*/  IADD3 R20, P1, PT, R22, R10, RZ ;  /* 0x0000000a16147210 */ /* 0x000fc80007f3e0ff */
[----:B------:R-:W3:Y:S01]  /*0380*/  LDG.E R26, desc[UR4][R22.64] ;  /* 0x00000004161a7981 */ /* 0x000ee2000c1e1900 */
[----:B------:R-:W-:-:S05]  /*0390*/  IMAD.X R21, R23, 0x1, R7, P1 ;  /* 0x0000000117157824 */ /* 0x000fca00008e0607 */
[----:B------:R-:W4:Y:S04]  /*03a0*/  LDG.E R22, desc[UR4][R20.64] ;  /* 0x0000000414167981 */ /* 0x000f28000c1e1900 */
[----:B------:R-:W4:Y:S01]  /*03b0*/  LDG.E R23, desc[UR4][R18.64+-0x8] ;  /* 0xfffff80412177981 */ /* 0x000f22000c1e1900 */
[----:B--2---:R-:W-:Y:S01]  /*03c0*/  FFMA R29, R24, R25, R29 ;  /* 0x00000019181d7223 */ /* 0x004fe2000000001d */
[----:B------:R-:W-:-:S05]  /*03d0*/  IADD3 R24, P1, PT, R20, R10, RZ ;  /* 0x0000000a14187210 */ /* 0x000fca0007f3e0ff */
[----:B------:R-:W-:Y:S02]  /*03e0*/  IMAD.X R25, R21, 0x1, R7, P1 ;  /* 0x0000000115197824 */ /* 0x000fe400008e0607 */
[----:B---3--:R-:W-:Y:S01]  /*03f0*/  FFMA R29, R27, R26, R29 ;  /* 0x0000001a1b1d7223 */ /* 0x008fe2000000001d */
[----:B------:R-:W2:Y:S01]  /*0400*/  LDG.E R21, desc[UR4][R18.64+-0x4] ;  /* 0xfffffc0412157981 */ /* 0x000ea2000c1e1900 */
[----:B------:R-:W-:-:S03]  /*0410*/  IADD3 R26, P1, PT, R24, R10, RZ ;  /* 0x0000000a181a7210 */ /* 0x000fc60007f3e0ff */
[----:B------:R-:W2:Y:S02]  /*0420*/  LDG.E R20, desc[UR4][R24.64] ;  /* 0x0000000418147981 */ /* 0x000ea4000c1e1900 */
[----:B------:R-:W-:Y:S02]  /*0430*/  IMAD.X R27, R25, 0x1, R7, P1 ;  /* 0x00000001191b7824 */ /* 0x000fe400008e0607 */
[----:B----4-:R-:W-:-:S03]  /*0440*/  FFMA R22, R23, R22, R29 ;  /* 0x0000001617167223 */ /* 0x010fc6000000001d */
[----:B------:R-:W3:Y:S04]  /*0450*/  LDG.E R23, desc[UR4][R26.64] ;  /* 0x000000041a177981 */ /* 0x000ee8000c1e1900 */
[----:B------:R-:W3:Y:S01]  /*0460*/  LDG.E R29, desc[UR4][R18.64] ;  /* 0x00000004121d7981 */ /* 0x000ee2000c1e1900 */
[----:B--2---:R-:W-:Y:S01]  /*0470*/  FFMA R24, R21, R20, R22 ;  /* 0x0000001415187223 */ /* 0x004fe20000000016 */
[-C--:B------:R-:W-:Y:S02]  /*0480*/  IADD3 R20, P1, PT, R26, R10.reuse, RZ ;  /* 0x0000000a1a147210 */ /* 0x080fe40007f3e0ff */
[----:B------:R-:W2:Y:S03]  /*0490*/  LDG.E R26, desc[UR4][R18.64+0xc] ;  /* 0x00000c04121a7981 */ /* 0x000ea6000c1e1900 */
[----:B------:R-:W-:Y:S01]  /*04a0*/  IMAD.X R21, R27, 0x1, R7, P1 ;  /* 0x000000011b157824 */ /* 0x000fe200008e0607 */
[----:B------:R-:W-:Y:S01]  /*04b0*/  IADD3 R22, P1, PT, R20, R10, RZ ;  /* 0x0000000a14167210 */ /* 0x000fe20007f3e0ff */
[----:B------:R-:W4:Y:S01]  /*04c0*/  LDG.E R27, desc[UR4][R18.64+0x8] ;  /* 0x00000804121b7981 */ /* 0x000f22000c1e1900 */
[----:B---3--:R-:W-:-:S03]  /*04d0*/  FFMA R29, R29, R23, R24 ;  /* 0x000000171d1d7223 */ /* 0x008fc60000000018 */
[--C-:B------:R-:W-:Y:S01]  /*04e0*/  IMAD.X R23, R21, 0x1, R7.reuse, P1 ;  /* 0x0000000115177824 */ /* 0x100fe200008e0607 */
[----:B------:R-:W-:Y:S01]  /*04f0*/  IADD3 R24, P1, PT, R22, R10, RZ ;  /* 0x0000000a16187210 */ /* 0x000fe20007f3e0ff */
[----:B------:R-:W3:Y:S04]  /*0500*/  LDG.E R21, desc[UR4][R20.64] ;  /* 0x0000000414157981 */ /* 0x000ee8000c1e1900 */
[----:B------:R-:W-:Y:S01]  /*0510*/  IMAD.X R25, R23, 0x1, R7, P1 ;  /* 0x0000000117197824 */ /* 0x000fe200008e0607 */
[----:B------:R-:W4:Y:S04]  /*0520*/  LDG.E R22, desc[UR4][R22.64] ;  /* 0x0000000416167981 */ /* 0x000f28000c1e1900 */
[----:B------:R-:W2:Y:S04]  /*0530*/  LDG.E R24, desc[UR4][R24.64] ;  /* 0x0000000418187981 */ /* 0x000ea8000c1e1900 */
[----:B------:R-:W3:Y:S01]  /*0540*/  LDG.E R20, desc[UR4][R18.64+0x4] ;  /* 0x0000040412147981 */ /* 0x000ee2000c1e1900 */
[----:B------:R-:W-:-:S04]  /*0550*/  IADD3 R28, P1, PT, R28, -0x8, RZ ;  /* 0xfffffff81c1c7810 */ /* 0x000fc80007f3e0ff */
[----:B------:R-:W-:Y:S02]  /*0560*/  IADD3.X R9, PT, PT, R9, -0x1, RZ, P1, !PT ;  /* 0xffffffff09097810 */ /* 0x000fe40000ffe4ff */
[----:B------:R-:W-:-:S04]  /*0570*/  ISETP.NE.U32.AND P1, PT, R28, RZ, PT ;  /* 0x000000ff1c00720c */ /* 0x000fc80003f25070 */
[----:B------:R-:W-:Y:S02]  /*0580*/  ISETP.NE.AND.EX P1, PT, R9, RZ, PT, P1 ;  /* 0x000000ff0900720c */ /* 0x000fe40003f25310 */
[----:B------:R-:W-:-:S05]  /*0590*/  LEA R6, P2, R16, R6, 0x5 ;  /* 0x0000000610067211 */ /* 0x000fca00078428ff */
[----:B------:R-:W-:Y:S02]  /*05a0*/  IMAD.X R3, R3, 0x1, R8, P2 ;  /* 0x0000000103037824 */ /* 0x000fe400010e0608 */
[----:B---3--:R-:W-:Y:S01]  /*05b0*/  FFMA R29, R20, R21, R29 ;  /* 0x00000015141d7223 */ /* 0x008fe2000000001d */
[----:B------:R-:W-:-:S03]  /*05c0*/  IADD3 R20, P3, PT, R18, 0x20, RZ ;  /* 0x0000002012147810 */ /* 0x000fc60007f7e0ff */
[----:B----4-:R-:W-:Y:S01]  /*05d0*/  FFMA R29, R27, R22, R29 ;  /* 0x000000161b1d7223 */ /* 0x010fe2000000001d */
[----:B------:R-:W-:-:S03]  /*05e0*/  IADD3.X R21, PT, PT, RZ, R19, RZ, P3, !PT ;  /* 0x00000013ff157210 */ /* 0x000fc60001ffe4ff */
[----:B--2---:R-:W-:Y:S01]  /*05f0*/  FFMA R29, R26, R24, R29 ;  /* 0x000000181a1d7223 */ /* 0x004fe2000000001d */
[----:B------:R-:W-:Y:S06]  /*0600*/  @P1 BRA `(.L_x_1) ;  /* 0xfffffffc00341947 */ /* 0x000fec000383ffff */
.L_x_0:
[----:B------:R-:W-:Y:S05]  /*0610*/  @!P0 BRA `(.L_x_2) ;  /* 0x00000004005c8947 */ /* 0x000fea0003800000 */
[----:B------:R-:W-:Y:S02]  /*0620*/  ISETP.GE.U32.AND P1, PT, R0, 0x4, PT ;  /* 0x000000040000780c */ /* 0x000fe40003f26070 */
[----:B------:R-:W-:Y:S02]  /*0630*/  LOP3.LUT R23, R16, 0x3, RZ, 0xc0, !PT ;  /* 0x0000000310177812 */ /* 0x000fe400078ec0ff */
[----:B------:R-:W-:Y:S02]  /*0640*/  ISETP.GE.U32.AND.EX P1, PT, RZ, RZ, PT, P1 ;  /* 0x000000ffff00720c */ /* 0x000fe40003f26110 */
[----:B------:R-:W-:-:S04]  /*0650*/  ISETP.NE.U32.AND P0, PT, R23, RZ, PT ;  /* 0x000000ff1700720c */ /* 0x000fc80003f05070 */
[----:B------:R-:W-:-:S07]  /*0660*/  ISETP.NE.AND.EX P0, PT, RZ, RZ, PT, P0 ;  /* 0x000000ffff00720c */ /* 0x000fce0003f05300 */
[----:B------:R-:W-:Y:S06]  /*0670*/  @!P1 BRA `(.L_x_3) ;  /* 0x0000000000889947 */ /* 0x000fec0003800000 */
[----:B------:R-:W0:Y:S01]  /*0680*/  LDCU.128 UR8, c[0x0][0x380] ;  /* 0x00007000ff0877ac */ /* 0x000e220008000c00 */
[----:B------:R-:W-:Y:S01]  /*0690*/  IMAD R0, R5, R16, RZ ;  /* 0x0000001005007224 */ /* 0x000fe200078e02ff */
[----:B------:R-:W-:Y:S01]  /*06a0*/  SHF.L.U64.HI R25, R16, 0x2, R17 ;  /* 0x0000000210197819 */ /* 0x000fe20000010211 */
[----:B------:R-:W-:Y:S02]  /*06b0*/  IMAD.MOV.U32 R15, RZ, RZ, RZ ;  /* 0x000000ffff0f7224 */ /* 0x000fe400078e00ff */
[C---:B------:R-:W-:Y:S01]  /*06c0*/  IMAD R3, R2.reuse, R17, R0 ;  /* 0x0000001102037224 */ /* 0x040fe200078e0200 */
[C---:B------:R-:W-:Y:S01]  /*06d0*/  IADD3 R0, P1, PT, R2.reuse, R12, RZ ;  /* 0x0000000c02007210 */ /* 0x040fe20007f3e0ff */
[----:B------:R-:W-:-:S04]  /*06e0*/  IMAD.WIDE.U32 R8, R2, R16, R14 ;  /* 0x0000001002087225 */ /* 0x000fc800078e000e */
[----:B------:R-:W-:Y:S02]  /*06f0*/  IMAD.IADD R3, R9, 0x1, R3 ;  /* 0x0000000109037824 */ /* 0x000fe400078e0203 */
[----:B------:R-:W-:Y:S02]  /*0700*/  IMAD.SHL.U32 R9, R16, 0x4, RZ ;  /* 0x0000000410097824 */ /* 0x000fe400078e00ff */
[----:B------:R-:W-:Y:S01]  /*0710*/  IMAD.X R7, R5, 0x1, R4, P1 ;  /* 0x0000000105077824 */ /* 0x000fe200008e0604 */
[----:B0-----:R-:W-:Y:S02]  /*0720*/  LEA R20, P3, R8, UR10, 0x2 ;  /* 0x0000000a08147c11 */ /* 0x001fe4000f8610ff */
[----:B------:R-:W-:Y:S02]  /*0730*/  LEA R6, P2, R0, UR8, 0x2 ;  /* 0x0000000800067c11 */ /* 0x000fe4000f8410ff */
[----:B------:R-:W-:Y:S02]  /*0740*/  LEA.HI.X R21, R8, UR11, R3, 0x2, P3 ;  /* 0x0000000b08157c11 */ /* 0x000fe400098f1403 */
[----:B------:R-:W-:-:S02]  /*0750*/  IADD3 R18, P1, PT, R9, R20, RZ ;  /* 0x0000001409127210 */ /* 0x000fc40007f3e0ff */
[----:B------:R-:W-:Y:S02]  /*0760*/  LEA.HI.X R7, R0, UR9, R7, 0x2, P2 ;  /* 0x0000000900077c11 */ /* 0x000fe400090f1407 */
[-C--:B------:R-:W-:Y:S01]  /*0770*/  IADD3 R10, P2, PT, R18, R9.reuse, RZ ;  /* 0x00000009120a7210 */ /* 0x080fe20007f5e0ff */
[----:B------:R-:W-:Y:S01]  /*0780*/  IMAD.X R19, R25, 0x1, R21, P1 ;  /* 0x0000000119137824 */ /* 0x000fe200008e0615 */
[----:B------:R-:W2:Y:S02]  /*0790*/  LDG.E R0, desc[UR4][R20.64] ;  /* 0x0000000414007981 */ /* 0x000ea4000c1e1900 */
[----:B------:R-:W-:Y:S02]  /*07a0*/  IADD3 R8, P1, PT, R10, R9, RZ ;  /* 0x000000090a087210 */ /* 0x000fe40007f3e0ff */
[----:B------:R-:W2:Y:S01]  /*07b0*/  LDG.E R22, desc[UR4][R6.64] ;  /* 0x0000000406167981 */ /* 0x000ea2000c1e1900 */
[----:B------:R-:W-:-:S03]  /*07c0*/  IMAD.X R11, R19, 0x1, R25, P2 ;  /* 0x00000001130b7824 */ /* 0x000fc600010e0619 */
[----:B------:R-:W3:Y:S01]  /*07d0*/  LDG.E R18, desc[UR4][R18.64] ;  /* 0x0000000412127981 */ /* 0x000ee2000c1e1900 */
[----:B------:R-:W-:-:S03]  /*07e0*/  IMAD.X R9, R11, 0x1, R25, P1 ;  /* 0x000000010b097824 */ /* 0x000fc600008e0619 */
[----:B------:R-:W3:Y:S04]  /*07f0*/  LDG.E R3, desc[UR4][R6.64+0x4] ;  /* 0x0000040406037981 */ /* 0x000ee8000c1e1900 */
[----:B------:R-:W4:Y:S04]  /*0800*/  LDG.E R10, desc[UR4][R10.64] ;  /* 0x000000040a0a7981 */ /* 0x000f28000c1e1900 */
[----:B------:R-:W4:Y:S04]  /*0810*/  LDG.E R25, desc[UR4][R6.64+0x8] ;  /* 0x0000080406197981 */ /* 0x000f28000c1e1900 */
[----:B------:R-:W5:Y:S04]  /*0820*/  LDG.E R21, desc[UR4][R6.64+0xc] ;  /* 0x00000c0406157981 */ /* 0x000f68000c1e1900 */
[----:B------:R-:W5:Y:S01]  /*0830*/  LDG.E R8, desc[UR4][R8.64] ;  /* 0x0000000408087981 */ /* 0x000f62000c1e1900 */
[----:B------:R-:W-:-:S05]  /*0840*/  IADD3 R2, P1, PT, R2, 0x4, RZ ;  /* 0x0000000402027810 */ /* 0x000fca0007f3e0ff */
[----:B------:R-:W-:Y:S02]  /*0850*/  IMAD.X R5, RZ, RZ, R5, P1 ;  /* 0x000000ffff057224 */ /* 0x000fe400008e0605 */
[----:B--2---:R-:W-:-:S04]  /*0860*/  FFMA R0, R22, R0, R29 ;  /* 0x0000000016007223 */ /* 0x004fc8000000001d */
[----:B---3--:R-:W-:-:S04]  /*0870*/  FFMA R0, R3, R18, R0 ;  /* 0x0000001203007223 */ /* 0x008fc80000000000 */
[----:B----4-:R-:W-:-:S04]  /*0880*/  FFMA R0, R25, R10, R0 ;  /* 0x0000000a19007223 */ /* 0x010fc80000000000 */
[----:B-----5:R-:W-:-:S07]  /*0890*/  FFMA R29, R21, R8, R0 ;  /* 0x00000008151d7223 */ /* 0x020fce0000000000 */
.L_x_3:
[----:B------:R-:W-:Y:S05]  /*08a0*/  @!P0 BRA `(.L_x_2) ;  /* 0x0000000000b88947 */ /* 0x000fea0003800000 */
[----:B------:R-:W-:Y:S02]  /*08b0*/  ISETP.NE.U32.AND P1, PT, R23, 0x1, PT ;  /* 0x000000011700780c */ /* 0x000fe40003f25070 */
[----:B------:R-:W-:Y:S02]  /*08c0*/  LOP3.LUT R0, R16, 0x1, RZ, 0xc0, !PT ;  /* 0x0000000110007812 */ /* 0x000fe400078ec0ff */
[----:B------:R-:W-:Y:S02]  /*08d0*/  ISETP.NE.AND.EX P1, PT, RZ, RZ, PT, P1 ;  /* 0x000000ffff00720c */ /* 0x000fe40003f25310 */
[----:B------:R-:W-:-:S04]  /*08e0*/  ISETP.NE.U32.AND P0, PT, R0, 0x1, PT ;  /* 0x000000010000780c */ /* 0x000fc80003f05070 */
[----:B------:R-:W-:-:S07]  /*08f0*/  ISETP.NE.U32.AND.EX P0, PT, RZ, RZ, PT, P0 ;  /* 0x000000ffff00720c */ /* 0x000fce0003f05100 */
[----:B------:R-:W-:Y:S06]  /*0900*/  @!P1 BRA `(.L_x_4) ;  /* 0x00000000005c9947 */ /* 0x000fec0003800000 */
[----:B------:R-:W0:Y:S01]  /*0910*/  LDCU.128 UR8, c[0x0][0x380] ;  /* 0x00007000ff0877ac */ /* 0x000e220008000c00 */
[----:B------:R-:W-:Y:S02]  /*0920*/  HFMA2 R11, -RZ, RZ, 0, 0 ;  /* 0x00000000ff0b7431 */ /* 0x000fe400000001ff */
[C---:B------:R-:W-:Y:S01]  /*0930*/  IMAD R3, R5.reuse, R16, RZ ;  /* 0x0000001005037224 */ /* 0x040fe200078e02ff */
[C---:B------:R-:W-:Y:S01]  /*0940*/  IADD3 R0, P1, PT, R2.reuse, R12, RZ ;  /* 0x0000000c02007210 */ /* 0x040fe20007f3e0ff */
[----:B------:R-:W-:Y:S02]  /*0950*/  IMAD.MOV.U32 R10, RZ, RZ, R14 ;  /* 0x000000ffff0a7224 */ /* 0x000fe400078e000e */
[C---:B------:R-:W-:Y:S02]  /*0960*/  IMAD R7, R2.reuse, R17, R3 ;  /* 0x0000001102077224 */ /* 0x040fe400078e0203 */
[----:B------:R-:W-:Y:S02]  /*0970*/  IMAD.X R3, R5, 0x1, R4, P1 ;  /* 0x0000000105037824 */ /* 0x000fe400008e0604 */
[----:B------:R-:W-:-:S04]  /*0980*/  IMAD.WIDE.U32 R10, R2, R16, R10 ;  /* 0x00000010020a7225 */ /* 0x000fc800078e000a */
[----:B------:R-:W-:Y:S01]  /*0990*/  IMAD.IADD R9, R11, 0x1, R7 ;  /* 0x000000010b097824 */ /* 0x000fe200078e0207 */
[----:B0-----:R-:W-:Y:S02]  /*09a0*/  LEA R8, P1, R10, UR10, 0x2 ;  /* 0x0000000a0a087c11 */ /* 0x001fe4000f8210ff */
[----:B------:R-:W-:Y:S02]  /*09b0*/  LEA R6, P2, R0, UR8, 0x2 ;  /* 0x0000000800067c11 */ /* 0x000fe4000f8410ff */
[----:B------:R-:W-:Y:S02]  /*09c0*/  LEA.HI.X R9, R10, UR11, R9, 0x2, P1 ;  /* 0x0000000b0a097c11 */ /* 0x000fe400088f1409 */
[----:B------:R-:W-:Y:S02]  /*09d0*/  LEA.HI.X R7, R0, UR9, R3, 0x2, P2 ;  /* 0x0000000900077c11 */ /* 0x000fe400090f1403 */
[C---:B------:R-:W-:Y:S02]  /*09e0*/  LEA R10, P1, R16.reuse, R8, 0x2 ;  /* 0x00000008100a7211 */ /* 0x040fe400078210ff */
[----:B------:R-:W2:Y:S02]  /*09f0*/  LDG.E R8, desc[UR4][R8.64] ;  /* 0x0000000408087981 */ /* 0x000ea4000c1e1900 */
[----:B------:R-:W-:-:S02]  /*0a00*/  LEA.HI.X R11, R16, R9, R17, 0x2, P1 ;  /* 0x00000009100b7211 */ /* 0x000fc400008f1411 */
[----:B------:R-:W2:Y:S04]  /*0a10*/  LDG.E R0, desc[UR4][R6.64] ;  /* 0x0000000406007981 */ /* 0x000ea8000c1e1900 */
[----:B------:R-:W3:Y:S04]  /*0a20*/  LDG.E R18, desc[UR4][R6.64+0x4] ;  /* 0x0000040406127981 */ /* 0x000ee8000c1e1900 */
[----:B------:R-:W3:Y:S01]  /*0a30*/  LDG.E R10, desc[UR4][R10.64] ;  /* 0x000000040a0a7981 */ /* 0x000ee2000c1e1900 */
[----:B------:R-:W-:-:S05]  /*0a40*/  IADD3 R2, P1, PT, R2, 0x2, RZ ;  /* 0x0000000202027810 */ /* 0x000fca0007f3e0ff */
[----:B------:R-:W-:Y:S02]  /*0a50*/  IMAD.X R5, RZ, RZ, R5, P1 ;  /* 0x000000ffff057224 */ /* 0x000fe400008e0605 */
[----:B--2---:R-:W-:-:S04]  /*0a60*/  FFMA R29, R0, R8, R29 ;  /* 0x00000008001d7223 */ /* 0x004fc8000000001d */
[----:B---3--:R-:W-:-:S07]  /*0a70*/  FFMA R29, R18, R10, R29 ;  /* 0x0000000a121d7223 */ /* 0x008fce000000001d */
.L_x_4:
[----:B------:R-:W-:Y:S05]  /*0a80*/  @P0 BRA `(.L_x_2) ;  /* 0x0000000000400947 */ /* 0x000fea0003800000 */
[----:B------:R-:W0:Y:S01]  /*0a90*/  LDCU.128 UR8, c[0x0][0x380] ;  /* 0x00007000ff0877ac */ /* 0x000e220008000c00 */
[----:B------:R-:W-:Y:S01]  /*0aa0*/  IMAD R3, R5, R16, RZ ;  /* 0x0000001005037224 */ /* 0x000fe200078e02ff */
[C---:B------:R-:W-:Y:S01]  /*0ab0*/  IADD3 R0, P0, PT, R2.reuse, R12, RZ ;  /* 0x0000000c02007210 */ /* 0x040fe20007f1e0ff */
[----:B------:R-:W-:Y:S02]  /*0ac0*/  IMAD.MOV.U32 R6, RZ, RZ, R14 ;  /* 0x000000ffff067224 */ /* 0x000fe400078e000e */
[----:B------:R-:W-:Y:S02]  /*0ad0*/  IMAD.MOV.U32 R7, RZ, RZ, RZ ;  /* 0x000000ffff077224 */ /* 0x000fe400078e00ff */
[C---:B------:R-:W-:Y:S02]  /*0ae0*/  IMAD R17, R2.reuse, R17, R3 ;  /* 0x0000001102117224 */ /* 0x040fe400078e0203 */
[----:B------:R-:W-:-:S04]  /*0af0*/  IMAD.WIDE.U32 R6, R2, R16, R6 ;  /* 0x0000001002067225 */ /* 0x000fc800078e0006 */
[----:B------:R-:W-:Y:S02]  /*0b00*/  IMAD.X R3, R5, 0x1, R4, P0 ;  /* 0x0000000105037824 */ /* 0x000fe400000e0604 */
[----:B------:R-:W-:Y:S01]  /*0b10*/  IMAD.IADD R5, R7, 0x1, R17 ;  /* 0x0000000107057824 */ /* 0x000fe200078e0211 */
[----:B0-----:R-:W-:Y:S02]  /*0b20*/  LEA R2, P1, R0, UR8, 0x2 ;  /* 0x0000000800027c11 */ /* 0x001fe4000f8210ff */
[----:B------:R-:W-:Y:S02]  /*0b30*/  LEA R8, P0, R6, UR10, 0x2 ;  /* 0x0000000a06087c11 */ /* 0x000fe4000f8010ff */
[----:B------:R-:W-:Y:S02]  /*0b40*/  LEA.HI.X R3, R0, UR9, R3, 0x2, P1 ;  /* 0x0000000900037c11 */ /* 0x000fe400088f1403 */
[----:B------:R-:W-:-:S03]  /*0b50*/  LEA.HI.X R9, R6, UR11, R5, 0x2, P0 ;  /* 0x0000000b06097c11 */ /* 0x000fc600080f1405 */
[----:B------:R-:W2:Y:S04]  /*0b60*/  LDG.E R2, desc[UR4][R2.64] ;  /* 0x0000000402027981 */ /* 0x000ea8000c1e1900 */
[----:B------:R-:W2:Y:S02]  /*0b70*/  LDG.E R8, desc[UR4][R8.64] ;  /* 0x0000000408087981 */ /* 0x000ea4000c1e1900 */
[----:B--2---:R-:W-:-:S07]  /*0b80*/  FFMA R29, R2, R8, R29 ;  /* 0x00000008021d7223 */ /* 0x004fce000000001d */
.L_x_2:
[----:B------:R-:W0:Y:S01]  /*0b90*/  LDCU.64 UR6, c[0x0][0x390] ;  /* 0x00007200ff0677ac */ /* 0x000e220008000a00 */
[----:B------:R-:W-:-:S05]  /*0ba0*/  IADD3 R12, P0, PT, R14, R12, RZ ;  /* 0x0000000c0e0c7210 */ /* 0x000fca0007f1e0ff */
[----:B------:R-:W-:Y:S01]  /*0bb0*/  IMAD.X R3, RZ, RZ, R4, P0 ;  /* 0x000000ffff037224 */ /* 0x000fe200000e0604 */
[----:B0-----:R-:W-:-:S04]  /*0bc0*/  LEA R2, P0, R12, UR6, 0x2 ;  /* 0x000000060c027c11 */ /* 0x001fc8000f8010ff */
[----:B------:R-:W-:-:S05]  /*0bd0*/  LEA.HI.X R3, R12, UR7, R3, 0x2, P0 ;  /* 0x000000070c037c11 */ /* 0x000fca00080f1403 */
[----:B------:R-:W-:Y:S01]  /*0be0*/  STG.E desc[UR4][R2.64], R29 ;  /* 0x0000001d02007986 */ /* 0x000fe2000c101904 */
[----:B------:R-:W-:Y:S05]  /*0bf0*/  EXIT ;  /* 0x000000000000794d */ /* 0x000fea0003800000 */
.L_x_5:
[----:B------:R-:W-:-:S00]  /*0c00*/  BRA `(.L_x_5) ;  /* 0xfffffffc00fc7947 */ /* 0x000fc0000383ffff */
[----:B------:R-:W-:-:S00]  /*0c10*/  NOP ;  /* 0x0000000000007918 */ /* 0x000fc00000000000 */
        /* <DEDUP_REMOVED lines=14> */
.L_x_6:


//--------------------- .nv.shared.reserved.0     --------------------------
	.section	.nv.shared.reserved.0,"aw",@nobits
	.weak		__nv_reservedSMEM_offset_0_alias
	.size		__nv_reservedSMEM_offset_0_alias, 0, 64
	.other		__nv_reservedSMEM_offset_0_alias,@"STO_CUDA_RESERVED_SHARED STV_DEFAULT"
__nv_reservedSMEM_offset_0_alias:
	.zero		0
	.zero		64


//--------------------- .nv.constant0._Z15matrixMulKernelPKfS0_Pfm --------------------------
	.section	.nv.constant0._Z15matrixMulKernelPKfS0_Pfm,"a",@progbits
	.sectionflags	@""
	.align	4
.nv.constant0._Z15matrixMulKernelPKfS0_Pfm:
	.zero		928


//--------------------- SYMBOLS --------------------------

	.type		.nv.reservedSmem.offset0,@object
	.size		.nv.reservedSmem.offset0,0x4
